//
// Generated by NVIDIA NVVM Compiler
//
// Compiler Build ID: CL-36424714
// Cuda compilation tools, release 13.0, V13.0.88
// Based on NVVM 20.0.0
//

.version 9.0
.target sm_100
.address_size 64

	// .globl	_Z10matMulCUDAPfS_S_iii

.visible .entry _Z10matMulCUDAPfS_S_iii(
	.param .u64 .ptr .align 1 _Z10matMulCUDAPfS_S_iii_param_0,
	.param .u64 .ptr .align 1 _Z10matMulCUDAPfS_S_iii_param_1,
	.param .u64 .ptr .align 1 _Z10matMulCUDAPfS_S_iii_param_2,
	.param .u32 _Z10matMulCUDAPfS_S_iii_param_3,
	.param .u32 _Z10matMulCUDAPfS_S_iii_param_4,
	.param .u32 _Z10matMulCUDAPfS_S_iii_param_5
)
{
	.reg .pred 	%p<13>;
	.reg .b32 	%r<46>;
	.reg .b32 	%f<68>;
	.reg .b64 	%rd<40>;

	ld.param.u64 	%rd5, [_Z10matMulCUDAPfS_S_iii_param_0];
	ld.param.u64 	%rd6, [_Z10matMulCUDAPfS_S_iii_param_1];
	ld.param.u64 	%rd4, [_Z10matMulCUDAPfS_S_iii_param_2];
	ld.param.u32 	%r22, [_Z10matMulCUDAPfS_S_iii_param_3];
	ld.param.u32 	%r20, [_Z10matMulCUDAPfS_S_iii_param_4];
	ld.param.u32 	%r23, [_Z10matMulCUDAPfS_S_iii_param_5];
	cvta.to.global.u64 	%rd1, %rd6;
	cvta.to.global.u64 	%rd2, %rd5;
	mov.u32 	%r24, %ctaid.x;
	mov.u32 	%r25, %ntid.x;
	mov.u32 	%r26, %tid.x;
	mad.lo.s32 	%r1, %r24, %r25, %r26;
	mov.u32 	%r27, %ctaid.y;
	mov.u32 	%r28, %ntid.y;
	mov.u32 	%r29, %tid.y;
	mad.lo.s32 	%r30, %r27, %r28, %r29;
	setp.ge.s32 	%p1, %r1, %r22;
	setp.ge.s32 	%p2, %r30, %r23;
	or.pred  	%p3, %p1, %p2;
	@%p3 bra 	$L__BB0_14;
	setp.lt.s32 	%p4, %r20, 1;
	mov.f32 	%f67, 0f00000000;
	@%p4 bra 	$L__BB0_13;
	mul.lo.s32 	%r3, %r20, %r1;
	and.b32  	%r4, %r20, 7;
	setp.lt.u32 	%p5, %r20, 8;
	mov.f32 	%f67, 0f00000000;
	mov.b32 	%r44, 0;
	@%p5 bra 	$L__BB0_5;
	and.b32  	%r44, %r20, 2147483640;
	neg.s32 	%r42, %r44;
	shl.b32 	%r7, %r23, 3;
	add.s64 	%rd3, %rd2, 16;
	mov.f32 	%f67, 0f00000000;
	mul.wide.s32 	%rd11, %r23, 4;
	mov.u32 	%r40, %r3;
	mov.u32 	%r41, %r30;
$L__BB0_4:
	.pragma "nounroll";
	mul.wide.s32 	%rd7, %r40, 4;
	add.s64 	%rd8, %rd3, %rd7;
	ld.global.f32 	%f17, [%rd8+-16];
	mul.wide.s32 	%rd9, %r41, 4;
	add.s64 	%rd10, %rd1, %rd9;
	ld.global.f32 	%f18, [%rd10];
	fma.rn.f32 	%f19, %f17, %f18, %f67;
	ld.global.f32 	%f20, [%rd8+-12];
	add.s64 	%rd12, %rd10, %rd11;
	ld.global.f32 	%f21, [%rd12];
	fma.rn.f32 	%f22, %f20, %f21, %f19;
	ld.global.f32 	%f23, [%rd8+-8];
	add.s64 	%rd13, %rd12, %rd11;
	ld.global.f32 	%f24, [%rd13];
	fma.rn.f32 	%f25, %f23, %f24, %f22;
	ld.global.f32 	%f26, [%rd8+-4];
	add.s64 	%rd14, %rd13, %rd11;
	ld.global.f32 	%f27, [%rd14];
	fma.rn.f32 	%f28, %f26, %f27, %f25;
	ld.global.f32 	%f29, [%rd8];
	add.s64 	%rd15, %rd14, %rd11;
	ld.global.f32 	%f30, [%rd15];
	fma.rn.f32 	%f31, %f29, %f30, %f28;
	ld.global.f32 	%f32, [%rd8+4];
	add.s64 	%rd16, %rd15, %rd11;
	ld.global.f32 	%f33, [%rd16];
	fma.rn.f32 	%f34, %f32, %f33, %f31;
	ld.global.f32 	%f35, [%rd8+8];
	add.s64 	%rd17, %rd16, %rd11;
	ld.global.f32 	%f36, [%rd17];
	fma.rn.f32 	%f37, %f35, %f36, %f34;
	ld.global.f32 	%f38, [%rd8+12];
	add.s64 	%rd18, %rd17, %rd11;
	ld.global.f32 	%f39, [%rd18];
	fma.rn.f32 	%f67, %f38, %f39, %f37;
	add.s32 	%r42, %r42, 8;
	add.s32 	%r41, %r41, %r7;
	add.s32 	%r40, %r40, 8;
	setp.ne.s32 	%p6, %r42, 0;
	@%p6 bra 	$L__BB0_4;
$L__BB0_5:
	setp.eq.s32 	%p7, %r4, 0;
	@%p7 bra 	$L__BB0_13;
	and.b32  	%r15, %r20, 3;
	setp.lt.u32 	%p8, %r4, 4;
	@%p8 bra 	$L__BB0_8;
	add.s32 	%r32, %r44, %r3;
	mul.wide.s32 	%rd19, %r32, 4;
	add.s64 	%rd20, %rd2, %rd19;
	ld.global.f32 	%f41, [%rd20];
	mad.lo.s32 	%r33, %r44, %r23, %r30;
	mul.wide.s32 	%rd21, %r33, 4;
	add.s64 	%rd22, %rd1, %rd21;
	ld.global.f32 	%f42, [%rd22];
	fma.rn.f32 	%f43, %f41, %f42, %f67;
	ld.global.f32 	%f44, [%rd20+4];
	mul.wide.s32 	%rd23, %r23, 4;
	add.s64 	%rd24, %rd22, %rd23;
	ld.global.f32 	%f45, [%rd24];
	fma.rn.f32 	%f46, %f44, %f45, %f43;
	ld.global.f32 	%f47, [%rd20+8];
	add.s64 	%rd25, %rd24, %rd23;
	ld.global.f32 	%f48, [%rd25];
	fma.rn.f32 	%f49, %f47, %f48, %f46;
	ld.global.f32 	%f50, [%rd20+12];
	add.s64 	%rd26, %rd25, %rd23;
	ld.global.f32 	%f51, [%rd26];
	fma.rn.f32 	%f67, %f50, %f51, %f49;
	add.s32 	%r44, %r44, 4;
$L__BB0_8:
	setp.eq.s32 	%p9, %r15, 0;
	@%p9 bra 	$L__BB0_13;
	setp.eq.s32 	%p10, %r15, 1;
	@%p10 bra 	$L__BB0_11;
	add.s32 	%r34, %r44, %r3;
	mul.wide.s32 	%rd27, %r34, 4;
	add.s64 	%rd28, %rd2, %rd27;
	ld.global.f32 	%f53, [%rd28];
	mad.lo.s32 	%r35, %r44, %r23, %r30;
	mul.wide.s32 	%rd29, %r35, 4;
	add.s64 	%rd30, %rd1, %rd29;
	ld.global.f32 	%f54, [%rd30];
	fma.rn.f32 	%f55, %f53, %f54, %f67;
	ld.global.f32 	%f56, [%rd28+4];
	mul.wide.s32 	%rd31, %r23, 4;
	add.s64 	%rd32, %rd30, %rd31;
	ld.global.f32 	%f57, [%rd32];
	fma.rn.f32 	%f67, %f56, %f57, %f55;
	add.s32 	%r44, %r44, 2;
$L__BB0_11:
	and.b32  	%r36, %r20, 1;
	setp.eq.b32 	%p11, %r36, 1;
	not.pred 	%p12, %p11;
	@%p12 bra 	$L__BB0_13;
	add.s32 	%r37, %r44, %r3;
	mul.wide.s32 	%rd33, %r37, 4;
	add.s64 	%rd34, %rd2, %rd33;
	ld.global.f32 	%f58, [%rd34];
	mad.lo.s32 	%r38, %r44, %r23, %r30;
	mul.wide.s32 	%rd35, %r38, 4;
	add.s64 	%rd36, %rd1, %rd35;
	ld.global.f32 	%f59, [%rd36];
	fma.rn.f32 	%f67, %f58, %f59, %f67;
$L__BB0_13:
	mad.lo.s32 	%r39, %r23, %r1, %r30;
	cvta.to.global.u64 	%rd37, %rd4;
	mul.wide.s32 	%rd38, %r39, 4;
	add.s64 	%rd39, %rd37, %rd38;
	st.global.f32 	[%rd39], %f67;
$L__BB0_14:
	ret;

}


// ===== COMPILED SASS (sm_100) =====

	.target	sm_100

	.elftype	@"ET_EXEC"


//--------------------- .note.nv.tkinfo           --------------------------
	.section	.note.nv.tkinfo,"",@"SHT_NOTE"
	.sectionflags	@"SHF_NOTE_NV_TKINFO"
	.tkinfo
        /*0018*/ 	.word	0x00000002
        /*0030*/ 	.string	""
        /*0030*/ 	.string	"ptxas"
        /*0030*/ 	.string	"Cuda compilation tools, release 13.0, V13.0.88"
        /*0030*/ 	.string	"Build cuda_13.0.r13.0/compiler.36424714_0"
        /*0030*/ 	.string	"-arch sm_100 -m 64 "



//--------------------- .note.nv.cuinfo           --------------------------
	.section	.note.nv.cuinfo,"",@"SHT_NOTE"
	.sectionflags	@"SHF_NOTE_NV_CUINFO"
        /*0018*/ 	.short	0x0002
        /*001a*/ 	.short	0x0064
        /*001c*/ 	.short	0x0082
	.zero		2


//--------------------- .nv.info                  --------------------------
	.section	.nv.info,"",@"SHT_CUDA_INFO"
	.align	4


	//----- nvinfo : EIATTR_REGCOUNT
	.align		4
        /*0000*/ 	.byte	0x04, 0x2f
        /*0002*/ 	.short	(.L_1 - .L_0)
	.align		4
.L_0:
        /*0004*/ 	.word	index@(_Z10matMulCUDAPfS_S_iii)
        /*0008*/ 	.word	0x00000020


	//----- nvinfo : EIATTR_FRAME_SIZE
	.align		4
.L_1:
        /*000c*/ 	.byte	0x04, 0x11
        /*000e*/ 	.short	(.L_3 - .L_2)
	.align		4
.L_2:
        /*0010*/ 	.word	index@(_Z10matMulCUDAPfS_S_iii)
        /*0014*/ 	.word	0x00000000


	//----- nvinfo : EIATTR_MIN_STACK_SIZE
	.align		4
.L_3:
        /*0018*/ 	.byte	0x04, 0x12
        /*001a*/ 	.short	(.L_5 - .L_4)
	.align		4
.L_4:
        /*001c*/ 	.word	index@(_Z10matMulCUDAPfS_S_iii)
        /*0020*/ 	.word	0x00000000
.L_5:


//--------------------- .nv.compat                --------------------------
	.section	.nv.compat,"",@"SHT_CUDA_COMPAT_INFO"
	.align	4
        /*0000*/ 	.byte	0x02, 0x09, 0x00, 0x00, 0x02, 0x02, 0x01, 0x00, 0x02, 0x05, 0x05, 0x00, 0x03, 0x07, 0x01, 0x01
        /*0010*/ 	.byte	0x02, 0x03, 0x00, 0x00, 0x02, 0x06, 0x01, 0x00, 0x04, 0x0b, 0x08, 0x00, 0x09, 0x00, 0x00, 0x00
        /*0020*/ 	.byte	0x00, 0x00, 0x00, 0x00


//--------------------- .nv.info._Z10matMulCUDAPfS_S_iii --------------------------
	.section	.nv.info._Z10matMulCUDAPfS_S_iii,"",@"SHT_CUDA_INFO"
	.sectionflags	@""
	.align	4


	//----- nvinfo : EIATTR_CUDA_API_VERSION
	.align		4
        /*0000*/ 	.byte	0x04, 0x37
        /*0002*/ 	.short	(.L_7 - .L_6)
.L_6:
        /*0004*/ 	.word	0x00000082


	//----- nvinfo : EIATTR_KPARAM_INFO
	.align		4
.L_7:
        /*0008*/ 	.byte	0x04, 0x17
        /*000a*/ 	.short	(.L_9 - .L_8)
.L_8:
        /*000c*/ 	.word	0x00000000
        /*0010*/ 	.short	0x0005
        /*0012*/ 	.short	0x0020
        /*0014*/ 	.byte	0x00, 0xf0, 0x11, 0x00


	//----- nvinfo : EIATTR_KPARAM_INFO
	.align		4
.L_9:
        /*0018*/ 	.byte	0x04, 0x17
        /*001a*/ 	.short	(.L_11 - .L_10)
.L_10:
        /*001c*/ 	.word	0x00000000
        /*0020*/ 	.short	0x0004
        /*0022*/ 	.short	0x001c
        /*0024*/ 	.byte	0x00, 0xf0, 0x11, 0x00


	//----- nvinfo : EIATTR_KPARAM_INFO
	.align		4
.L_11:
        /*0028*/ 	.byte	0x04, 0x17
        /*002a*/ 	.short	(.L_13 - .L_12)
.L_12:
        /*002c*/ 	.word	0x00000000
        /*0030*/ 	.short	0x0003
        /*0032*/ 	.short	0x0018
        /*0034*/ 	.byte	0x00, 0xf0, 0x11, 0x00


	//----- nvinfo : EIATTR_KPARAM_INFO
	.align		4
.L_13:
        /*0038*/ 	.byte	0x04, 0x17
        /*003a*/ 	.short	(.L_15 - .L_14)
.L_14:
        /*003c*/ 	.word	0x00000000
        /*0040*/ 	.short	0x0002
        /*0042*/ 	.short	0x0010
        /*0044*/ 	.byte	0x00, 0xf5, 0x21, 0x00


	//----- nvinfo : EIATTR_KPARAM_INFO
	.align		4
.L_15:
        /*0048*/ 	.byte	0x04, 0x17
        /*004a*/ 	.short	(.L_17 - .L_16)
.L_16:
        /*004c*/ 	.word	0x00000000
        /*0050*/ 	.short	0x0001
        /*0052*/ 	.short	0x0008
        /*0054*/ 	.byte	0x00, 0xf5, 0x21, 0x00


	//----- nvinfo : EIATTR_KPARAM_INFO
	.align		4
.L_17:
        /*0058*/ 	.byte	0x04, 0x17
        /*005a*/ 	.short	(.L_19 - .L_18)
.L_18:
        /*005c*/ 	.word	0x00000000
        /*0060*/ 	.short	0x0000
        /*0062*/ 	.short	0x0000
        /*0064*/ 	.byte	0x00, 0xf5, 0x21, 0x00


	//----- nvinfo : EIATTR_SPARSE_MMA_MASK
	.align		4
.L_19:
        /*0068*/ 	.byte	0x03, 0x50
        /*006a*/ 	.short	0x0000


	//----- nvinfo : EIATTR_MAXREG_COUNT
	.align		4
        /*006c*/ 	.byte	0x03, 0x1b
        /*006e*/ 	.short	0x00ff


	//----- nvinfo : EIATTR_MERCURY_ISA_VERSION
	.align		4
        /*0070*/ 	.byte	0x03, 0x5f
        /*0072*/ 	.short	0x0101


	//----- nvinfo : EIATTR_VRC_CTA_INIT_COUNT
	.align		4
        /*0074*/ 	.byte	0x02, 0x4a
	.zero		1
	.zero		1


	//----- nvinfo : EIATTR_EXIT_INSTR_OFFSETS
	.align		4
        /*0078*/ 	.byte	0x04, 0x1c
        /*007a*/ 	.short	(.L_21 - .L_20)


	//   ....[0]....
.L_20:
        /*007c*/ 	.word	0x000000d0


	//   ....[1]....
        /*0080*/ 	.word	0x00000850


	//----- nvinfo : EIATTR_CBANK_PARAM_SIZE
	.align		4
.L_21:
        /*0084*/ 	.byte	0x03, 0x19
        /*0086*/ 	.short	0x0024


	//----- nvinfo : EIATTR_PARAM_CBANK
	.align		4
        /*0088*/ 	.byte	0x04, 0x0a
        /*008a*/ 	.short	(.L_23 - .L_22)
	.align		4
.L_22:
        /*008c*/ 	.word	index@(.nv.constant0._Z10matMulCUDAPfS_S_iii)
        /*0090*/ 	.short	0x0380
        /*0092*/ 	.short	0x0024


	//----- nvinfo : EIATTR_SW_WAR
	.align		4
.L_23:
        /*0094*/ 	.byte	0x04, 0x36
        /*0096*/ 	.short	(.L_25 - .L_24)
.L_24:
        /*0098*/ 	.word	0x00000008
.L_25:


//--------------------- .nv.callgraph             --------------------------
	.section	.nv.callgraph,"",@"SHT_CUDA_CALLGRAPH"
	.align	4
	.sectionentsize	8
	.align		4
        /*0000*/ 	.word	0x00000000
	.align		4
        /*0004*/ 	.word	0xffffffff
	.align		4
        /*0008*/ 	.word	0x00000000
	.align		4
        /*000c*/ 	.word	0xfffffffe
	.align		4
        /*0010*/ 	.word	0x00000000
	.align		4
        /*0014*/ 	.word	0xfffffffd
	.align		4
        /*0018*/ 	.word	0x00000000
	.align		4
        /*001c*/ 	.word	0xfffffffc


//--------------------- .text._Z10matMulCUDAPfS_S_iii --------------------------
	.section	.text._Z10matMulCUDAPfS_S_iii,"ax",@progbits
	.align	128
        .global         _Z10matMulCUDAPfS_S_iii
        .type           _Z10matMulCUDAPfS_S_iii,@function
        .size           _Z10matMulCUDAPfS_S_iii,(.L_x_5 - _Z10matMulCUDAPfS_S_iii)
        .other          _Z10matMulCUDAPfS_S_iii,@"STO_CUDA_ENTRY STV_DEFAULT"
_Z10matMulCUDAPfS_S_iii:
.text._Z10matMulCUDAPfS_S_iii:
[----:B------:R-:W-:Y:S01]  /*0000*/  LDC R1, c[0x0][0x37c] ;  /* 0x0000df00ff017b82 */ /* 0x000fe20000000800 */
[----:B------:R-:W0:Y:S07]  /*0010*/  S2R R5, SR_TID.Y ;  /* 0x0000000000057919 */ /* 0x000e2e0000002200 */
[----:B------:R-:W1:Y:S01]  /*0020*/  LDC R14, c[0x0][0x360] ;  /* 0x0000d800ff0e7b82 */ /* 0x000e620000000800 */
[----:B------:R-:W2:Y:S01]  /*0030*/  LDCU UR6, c[0x0][0x398] ;  /* 0x00007300ff0677ac */ /* 0x000ea20008000800 */
[----:B------:R-:W1:Y:S06]  /*0040*/  S2R R3, SR_TID.X ;  /* 0x0000000000037919 */ /* 0x000e6c0000002100 */
[----:B------:R-:W0:Y:S08]  /*0050*/  S2UR UR5, SR_CTAID.Y ;  /* 0x00000000000579c3 */ /* 0x000e300000002600 */
[----:B------:R-:W0:Y:S08]  /*0060*/  LDC R0, c[0x0][0x364] ;  /* 0x0000d900ff007b82 */ /* 0x000e300000000800 */
[----:B------:R-:W1:Y:S08]  /*0070*/  S2UR UR4, SR_CTAID.X ;  /* 0x00000000000479c3 */ /* 0x000e700000002500 */
[----:B------:R-:W3:Y:S01]  /*0080*/  LDC R15, c[0x0][0x3a0] ;  /* 0x0000e800ff0f7b82 */ /* 0x000ee20000000800 */
[----:B0-----:R-:W-:-:S02]  /*0090*/  IMAD R0, R0, UR5, R5 ;  /* 0x0000000500007c24 */ /* 0x001fc4000f8e0205 */
[----:B-1----:R-:W-:-:S03]  /*00a0*/  IMAD R14, R14, UR4, R3 ;  /* 0x000000040e0e7c24 */ /* 0x002fc6000f8e0203 */
[----:B---3--:R-:W-:-:S04]  /*00b0*/  ISETP.GE.AND P0, PT, R0, R15, PT ;  /* 0x0000000f0000720c */ /* 0x008fc80003f06270 */
[----:B--2---:R-:W-:-:S13]  /*00c0*/  ISETP.GE.OR P0, PT, R14, UR6, P0 ;  /* 0x000000060e007c0c */ /* 0x004fda0008706670 */
[----:B------:R-:W-:Y:S05]  /*00d0*/  @P0 EXIT ;  /* 0x000000000000094d */ /* 0x000fea0003800000 */
[----:B------:R-:W0:Y:S01]  /*00e0*/  LDC R17, c[0x0][0x39c] ;  /* 0x0000e700ff117b82 */ /* 0x000e220000000800 */
[----:B------:R-:W1:Y:S01]  /*00f0*/  LDCU.64 UR6, c[0x0][0x358] ;  /* 0x00006b00ff0677ac */ /* 0x000e620008000a00 */
[----:B------:R-:W-:Y:S01]  /*0100*/  HFMA2 R26, -RZ, RZ, 0, 0 ;  /* 0x00000000ff1a7431 */ /* 0x000fe200000001ff */
[----:B0-----:R-:W-:-:S13]  /*0110*/  ISETP.GE.AND P0, PT, R17, 0x1, PT ;  /* 0x000000011100780c */ /* 0x001fda0003f06270 */
[----:B-1----:R-:W-:Y:S05]  /*0120*/  @!P0 BRA `(.L_x_0) ;  /* 0x0000000400b88947 */ /* 0x002fea0003800000 */
[C---:B------:R-:W-:Y:S01]  /*0130*/  ISETP.GE.U32.AND P1, PT, R17.reuse, 0x8, PT ;  /* 0x000000081100780c */ /* 0x040fe20003f26070 */
[----:B------:R-:W-:Y:S01]  /*0140*/  IMAD R18, R14, R17, RZ ;  /* 0x000000110e127224 */ /* 0x000fe200078e02ff */
[----:B------:R-:W-:Y:S02]  /*0150*/  LOP3.LUT R25, R17, 0x7, RZ, 0xc0, !PT ;  /* 0x0000000711197812 */ /* 0x000fe400078ec0ff */
[----:B------:R-:W-:Y:S02]  /*0160*/  MOV R26, RZ ;  /* 0x000000ff001a7202 */ /* 0x000fe40000000f00 */
[----:B------:R-:W-:Y:S02]  /*0170*/  ISETP.NE.AND P0, PT, R25, RZ, PT ;  /* 0x000000ff1900720c */ /* 0x000fe40003f05270 */
[----:B------:R-:W-:-:S05]  /*0180*/  MOV R19, RZ ;  /* 0x000000ff00137202 */ /* 0x000fca0000000f00 */
[----:B------:R-:W-:Y:S06]  /*0190*/  @!P1 BRA `(.L_x_1) ;  /* 0x0000000000c49947 */ /* 0x000fec0003800000 */
[----:B------:R-:W0:Y:S01]  /*01a0*/  LDCU.64 UR4, c[0x0][0x380] ;  /* 0x00007000ff0477ac */ /* 0x000e220008000a00 */
[----:B------:R-:W-:Y:S02]  /*01b0*/  LOP3.LUT R19, R17, 0x7ffffff8, RZ, 0xc0, !PT ;  /* 0x7ffffff811137812 */ /* 0x000fe400078ec0ff */
[----:B------:R-:W-:Y:S02]  /*01c0*/  MOV R26, RZ ;  /* 0x000000ff001a7202 */ /* 0x000fe40000000f00 */
[----:B------:R-:W-:Y:S02]  /*01d0*/  MOV R16, R18 ;  /* 0x0000001200107202 */ /* 0x000fe40000000f00 */
[----:B------:R-:W-:Y:S02]  /*01e0*/  MOV R22, R0 ;  /* 0x0000000000167202 */ /* 0x000fe40000000f00 */
[----:B------:R-:W-:Y:S01]  /*01f0*/  IADD3 R20, PT, PT, -R19, RZ, RZ ;  /* 0x000000ff13147210 */ /* 0x000fe20007ffe1ff */
[----:B0-----:R-:W-:-:S04]  /*0200*/  UIADD3 UR4, UP0, UPT, UR4, 0x10, URZ ;  /* 0x0000001004047890 */ /* 0x001fc8000ff1e0ff */
[----:B------:R-:W-:-:S12]  /*0210*/  UIADD3.X UR5, UPT, UPT, URZ, UR5, URZ, UP0, !UPT ;  /* 0x00000005ff057290 */ /* 0x000fd800087fe4ff */
.L_x_2:
[----:B------:R-:W0:Y:S01]  /*0220*/  LDC.64 R12, c[0x0][0x388] ;  /* 0x0000e200ff0c7b82 */ /* 0x000e220000000a00 */
[----:B------:R-:W-:Y:S02]  /*0230*/  MOV R2, UR4 ;  /* 0x0000000400027c02 */ /* 0x000fe40008000f00 */
[----:B------:R-:W-:-:S03]  /*0240*/  MOV R3, UR5 ;  /* 0x0000000500037c02 */ /* 0x000fc60008000f00 */
[----:B------:R-:W-:-:S05]  /*0250*/  IMAD.WIDE R2, R16, 0x4, R2 ;  /* 0x0000000410027825 */ /* 0x000fca00078e0202 */
[----:B------:R-:W2:Y:S04]  /*0260*/  LDG.E R21, desc[UR6][R2.64+-0x10] ;  /* 0xfffff00602157981 */ /* 0x000ea8000c1e1900 */
[----:B------:R-:W3:Y:S04]  /*0270*/  LDG.E R23, desc[UR6][R2.64+-0xc] ;  /* 0xfffff40602177981 */ /* 0x000ee8000c1e1900 */
[----:B------:R-:W4:Y:S01]  /*0280*/  LDG.E R29, desc[UR6][R2.64+-0x8] ;  /* 0xfffff806021d7981 */ /* 0x000f22000c1e1900 */
[----:B0-----:R-:W-:-:S05]  /*0290*/  IMAD.WIDE R12, R22, 0x4, R12 ;  /* 0x00000004160c7825 */ /* 0x001fca00078e020c */
[----:B------:R0:W2:Y:S01]  /*02a0*/  LDG.E R24, desc[UR6][R12.64] ;  /* 0x000000060c187981 */ /* 0x0000a2000c1e1900 */
[----:B------:R-:W-:-:S04]  /*02b0*/  IMAD.WIDE R10, R15, 0x4, R12 ;  /* 0x000000040f0a7825 */ /* 0x000fc800078e020c */
[C---:B------:R-:W-:Y:S02]  /*02c0*/  IMAD.WIDE R4, R15.reuse, 0x4, R10 ;  /* 0x000000040f047825 */ /* 0x040fe400078e020a */
[----:B------:R-:W3:Y:S02]  /*02d0*/  LDG.E R10, desc[UR6][R10.64] ;  /* 0x000000060a0a7981 */ /* 0x000ee4000c1e1900 */
[C---:B------:R-:W-:Y:S02]  /*02e0*/  IMAD.WIDE R6, R15.reuse, 0x4, R4 ;  /* 0x000000040f067825 */ /* 0x040fe400078e0204 */
[----:B------:R1:W4:Y:S02]  /*02f0*/  LDG.E R28, desc[UR6][R4.64] ;  /* 0x00000006041c7981 */ /* 0x000324000c1e1900 */
[C---:B------:R-:W-:Y:S02]  /*0300*/  IMAD.WIDE R8, R15.reuse, 0x4, R6 ;  /* 0x000000040f087825 */ /* 0x040fe400078e0206 */
[----:B------:R-:W5:Y:S02]  /*0310*/  LDG.E R6, desc[UR6][R6.64] ;  /* 0x0000000606067981 */ /* 0x000f64000c1e1900 */
[----:B0-----:R-:W-:-:S05]  /*0320*/  IMAD.WIDE R12, R15, 0x4, R8 ;  /* 0x000000040f0c7825 */ /* 0x001fca00078e0208 */
[----:B------:R-:W5:Y:S04]  /*0330*/  LDG.E R11, desc[UR6][R12.64] ;  /* 0x000000060c0b7981 */ /* 0x000f68000c1e1900 */
[----:B------:R-:W5:Y:S04]  /*0340*/  LDG.E R7, desc[UR6][R8.64] ;  /* 0x0000000608077981 */ /* 0x000f68000c1e1900 */
[----:B------:R-:W5:Y:S04]  /*0350*/  LDG.E R9, desc[UR6][R2.64+-0x4] ;  /* 0xfffffc0602097981 */ /* 0x000f68000c1e1900 */
[----:B------:R-:W5:Y:S01]  /*0360*/  LDG.E R8, desc[UR6][R2.64+0x8] ;  /* 0x0000080602087981 */ /* 0x000f62000c1e1900 */
[----:B--2---:R-:W-:Y:S01]  /*0370*/  FFMA R24, R21, R24, R26 ;  /* 0x0000001815187223 */ /* 0x004fe2000000001a */
[----:B------:R-:W-:-:S02]  /*0380*/  IMAD.WIDE R26, R15, 0x4, R12 ;  /* 0x000000040f1a7825 */ /* 0x000fc400078e020c */
[----:B------:R-:W2:Y:S04]  /*0390*/  LDG.E R21, desc[UR6][R2.64] ;  /* 0x0000000602157981 */ /* 0x000ea8000c1e1900 */
[----:B------:R-:W2:Y:S01]  /*03a0*/  LDG.E R12, desc[UR6][R2.64+0x4] ;  /* 0x00000406020c7981 */ /* 0x000ea2000c1e1900 */
[----:B-1----:R-:W-:-:S03]  /*03b0*/  IMAD.WIDE R4, R15, 0x4, R26 ;  /* 0x000000040f047825 */ /* 0x002fc600078e021a */
[----:B------:R-:W2:Y:S04]  /*03c0*/  LDG.E R13, desc[UR6][R2.64+0xc] ;  /* 0x00000c06020d7981 */ /* 0x000ea8000c1e1900 */
[----:B------:R-:W2:Y:S04]  /*03d0*/  LDG.E R4, desc[UR6][R4.64] ;  /* 0x0000000604047981 */ /* 0x000ea8000c1e1900 */
[----:B------:R-:W2:Y:S01]  /*03e0*/  LDG.E R3, desc[UR6][R26.64] ;  /* 0x000000061a037981 */ /* 0x000ea2000c1e1900 */
[----:B---3--:R-:W-:Y:S01]  /*03f0*/  FFMA R10, R23, R10, R24 ;  /* 0x0000000a170a7223 */ /* 0x008fe20000000018 */
[----:B------:R-:W-:-:S03]  /*0400*/  IADD3 R20, PT, PT, R20, 0x8, RZ ;  /* 0x0000000814147810 */ /* 0x000fc60007ffe0ff */
[----:B----4-:R-:W-:Y:S01]  /*0410*/  FFMA R10, R29, R28, R10 ;  /* 0x0000001c1d0a7223 */ /* 0x010fe2000000000a */
[----:B------:R-:W-:Y:S02]  /*0420*/  ISETP.NE.AND P1, PT, R20, RZ, PT ;  /* 0x000000ff1400720c */ /* 0x000fe40003f25270 */
[----:B------:R-:W-:Y:S01]  /*0430*/  LEA R22, R15, R22, 0x3 ;  /* 0x000000160f167211 */ /* 0x000fe200078e18ff */
[----:B-----5:R-:W-:Y:S01]  /*0440*/  FFMA R6, R9, R6, R10 ;  /* 0x0000000609067223 */ /* 0x020fe2000000000a */
[----:B------:R-:W-:-:S03]  /*0450*/  IADD3 R16, PT, PT, R16, 0x8, RZ ;  /* 0x0000000810107810 */ /* 0x000fc60007ffe0ff */
[----:B--2---:R-:W-:-:S04]  /*0460*/  FFMA R7, R21, R7, R6 ;  /* 0x0000000715077223 */ /* 0x004fc80000000006 */
[----:B------:R-:W-:-:S04]  /*0470*/  FFMA R7, R12, R11, R7 ;  /* 0x0000000b0c077223 */ /* 0x000fc80000000007 */
[----:B------:R-:W-:-:S04]  /*0480*/  FFMA R8, R8, R3, R7 ;  /* 0x0000000308087223 */ /* 0x000fc80000000007 */
[----:B------:R-:W-:Y:S01]  /*0490*/  FFMA R26, R13, R4, R8 ;  /* 0x000000040d1a7223 */ /* 0x000fe20000000008 */
[----:B------:R-:W-:Y:S06]  /*04a0*/  @P1 BRA `(.L_x_2) ;  /* 0xfffffffc005c1947 */ /* 0x000fec000383ffff */
.L_x_1:
[----:B------:R-:W-:Y:S05]  /*04b0*/  @!P0 BRA `(.L_x_0) ;  /* 0x0000000000d48947 */ /* 0x000fea0003800000 */
[----:B------:R-:W-:Y:S02]  /*04c0*/  ISETP.GE.U32.AND P0, PT, R25, 0x4, PT ;  /* 0x000000041900780c */ /* 0x000fe40003f06070 */
[----:B------:R-:W-:-:S04]  /*04d0*/  LOP3.LUT R12, R17, 0x3, RZ, 0xc0, !PT ;  /* 0x00000003110c7812 */ /* 0x000fc800078ec0ff */
[----:B------:R-:W-:-:S07]  /*04e0*/  ISETP.NE.AND P1, PT, R12, RZ, PT ;  /* 0x000000ff0c00720c */ /* 0x000fce0003f25270 */
[----:B------:R-:W-:Y:S06]  /*04f0*/  @!P0 BRA `(.L_x_3) ;  /* 0x0000000000588947 */ /* 0x000fec0003800000 */
[----:B------:R-:W0:Y:S01]  /*0500*/  LDC.64 R8, c[0x0][0x388] ;  /* 0x0000e200ff087b82 */ /* 0x000e220000000a00 */
[----:B------:R-:W-:Y:S01]  /*0510*/  IMAD R7, R19, R15, R0 ;  /* 0x0000000f13077224 */ /* 0x000fe200078e0200 */
[----:B------:R-:W-:-:S06]  /*0520*/  IADD3 R5, PT, PT, R18, R19, RZ ;  /* 0x0000001312057210 */ /* 0x000fcc0007ffe0ff */
[----:B------:R-:W1:Y:S01]  /*0530*/  LDC.64 R2, c[0x0][0x380] ;  /* 0x0000e000ff027b82 */ /* 0x000e620000000a00 */
[----:B0-----:R-:W-:-:S04]  /*0540*/  IMAD.WIDE R8, R7, 0x4, R8 ;  /* 0x0000000407087825 */ /* 0x001fc800078e0208 */
[----:B------:R-:W-:Y:S02]  /*0550*/  IMAD.WIDE R10, R15, 0x4, R8 ;  /* 0x000000040f0a7825 */ /* 0x000fe400078e0208 */
[----:B------:R-:W2:Y:S02]  /*0560*/  LDG.E R8, desc[UR6][R8.64] ;  /* 0x0000000608087981 */ /* 0x000ea4000c1e1900 */
[----:B-1----:R-:W-:-:S04]  /*0570*/  IMAD.WIDE R2, R5, 0x4, R2 ;  /* 0x0000000405027825 */ /* 0x002fc800078e0202 */
[C---:B------:R-:W-:Y:S01]  /*0580*/  IMAD.WIDE R4, R15.reuse, 0x4, R10 ;  /* 0x000000040f047825 */ /* 0x040fe200078e020a */
[----:B------:R-:W2:Y:S04]  /*0590*/  LDG.E R13, desc[UR6][R2.64] ;  /* 0x00000006020d7981 */ /* 0x000ea8000c1e1900 */
[----:B------:R-:W3:Y:S01]  /*05a0*/  LDG.E R10, desc[UR6][R10.64] ;  /* 0x000000060a0a7981 */ /* 0x000ee2000c1e1900 */
[----:B------:R-:W-:-:S03]  /*05b0*/  IMAD.WIDE R6, R15, 0x4, R4 ;  /* 0x000000040f067825 */ /* 0x000fc600078e0204 */
[----:B------:R-:W3:Y:S04]  /*05c0*/  LDG.E R16, desc[UR6][R2.64+0x4] ;  /* 0x0000040602107981 */ /* 0x000ee8000c1e1900 */
[----:B------:R-:W4:Y:S04]  /*05d0*/  LDG.E R21, desc[UR6][R4.64] ;  /* 0x0000000604157981 */ /* 0x000f28000c1e1900 */
[----:B------:R-:W4:Y:S04]  /*05e0*/  LDG.E R20, desc[UR6][R2.64+0x8] ;  /* 0x0000080602147981 */ /* 0x000f28000c1e1900 */
[----:B------:R-:W5:Y:S04]  /*05f0*/  LDG.E R22, desc[UR6][R2.64+0xc] ;  /* 0x00000c0602167981 */ /* 0x000f68000c1e1900 */
[----:B------:R-:W5:Y:S01]  /*0600*/  LDG.E R6, desc[UR6][R6.64] ;  /* 0x0000000606067981 */ /* 0x000f62000c1e1900 */
[----:B------:R-:W-:Y:S01]  /*0610*/  IADD3 R19, PT, PT, R19, 0x4, RZ ;  /* 0x0000000413137810 */ /* 0x000fe20007ffe0ff */
[----:B--2---:R-:W-:-:S04]  /*0620*/  FFMA R13, R13, R8, R26 ;  /* 0x000000080d0d7223 */ /* 0x004fc8000000001a */
[----:B---3--:R-:W-:-:S04]  /*0630*/  FFMA R13, R16, R10, R13 ;  /* 0x0000000a100d7223 */ /* 0x008fc8000000000d */
[----:B----4-:R-:W-:-:S04]  /*0640*/  FFMA R13, R20, R21, R13 ;  /* 0x00000015140d7223 */ /* 0x010fc8000000000d */
[----:B-----5:R-:W-:-:S07]  /*0650*/  FFMA R26, R22, R6, R13 ;  /* 0x00000006161a7223 */ /* 0x020fce000000000d */
.L_x_3:
[----:B------:R-:W-:Y:S05]  /*0660*/  @!P1 BRA `(.L_x_0) ;  /* 0x0000000000689947 */ /* 0x000fea0003800000 */
[----:B------:R-:W0:Y:S01]  /*0670*/  LDC.64 R8, c[0x0][0x388] ;  /* 0x0000e200ff087b82 */ /* 0x000e220000000a00 */
[----:B------:R-:W-:Y:S02]  /*0680*/  ISETP.NE.AND P0, PT, R12, 0x1, PT ;  /* 0x000000010c00780c */ /* 0x000fe40003f05270 */
[----:B------:R-:W-:-:S04]  /*0690*/  LOP3.LUT R17, R17, 0x1, RZ, 0xc0, !PT ;  /* 0x0000000111117812 */ /* 0x000fc800078ec0ff */
[----:B------:R-:W-:Y:S01]  /*06a0*/  ISETP.NE.U32.AND P1, PT, R17, 0x1, PT ;  /* 0x000000011100780c */ /* 0x000fe20003f25070 */
[----:B------:R-:W1:Y:S06]  /*06b0*/  LDC.64 R6, c[0x0][0x380] ;  /* 0x0000e000ff067b82 */ /* 0x000e6c0000000a00 */
[C---:B------:R-:W-:Y:S01]  /*06c0*/  @P0 IMAD R13, R19.reuse, R15, R0 ;  /* 0x0000000f130d0224 */ /* 0x040fe200078e0200 */
[----:B------:R-:W-:Y:S01]  /*06d0*/  @P0 IADD3 R11, PT, PT, R18, R19, RZ ;  /* 0x00000013120b0210 */ /* 0x000fe20007ffe0ff */
[----:B------:R-:W2:Y:S01]  /*06e0*/  LDC.64 R4, c[0x0][0x380] ;  /* 0x0000e000ff047b82 */ /* 0x000ea20000000a00 */
[----:B------:R-:W-:-:S07]  /*06f0*/  @P0 IADD3 R19, PT, PT, R19, 0x2, RZ ;  /* 0x0000000213130810 */ /* 0x000fce0007ffe0ff */
[----:B------:R-:W3:Y:S01]  /*0700*/  LDC.64 R2, c[0x0][0x388] ;  /* 0x0000e200ff027b82 */ /* 0x000ee20000000a00 */
[----:B0-----:R-:W-:Y:S01]  /*0710*/  @P0 IMAD.WIDE R8, R13, 0x4, R8 ;  /* 0x000000040d080825 */ /* 0x001fe200078e0208 */
[----:B------:R-:W-:-:S03]  /*0720*/  @!P1 IADD3 R13, PT, PT, R18, R19, RZ ;  /* 0x00000013120d9210 */ /* 0x000fc60007ffe0ff */
[----:B------:R-:W-:Y:S01]  /*0730*/  @!P1 IMAD R19, R19, R15, R0 ;  /* 0x0000000f13139224 */ /* 0x000fe200078e0200 */
[----:B------:R-:W4:Y:S01]  /*0740*/  @P0 LDG.E R12, desc[UR6][R8.64] ;  /* 0x00000006080c0981 */ /* 0x000f22000c1e1900 */
[----:B-1----:R-:W-:-:S04]  /*0750*/  @P0 IMAD.WIDE R6, R11, 0x4, R6 ;  /* 0x000000040b060825 */ /* 0x002fc800078e0206 */
[----:B------:R-:W-:Y:S01]  /*0760*/  @P0 IMAD.WIDE R10, R15, 0x4, R8 ;  /* 0x000000040f0a0825 */ /* 0x000fe200078e0208 */
[----:B------:R-:W4:Y:S03]  /*0770*/  @P0 LDG.E R17, desc[UR6][R6.64] ;  /* 0x0000000606110981 */ /* 0x000f26000c1e1900 */
[----:B--2---:R-:W-:Y:S01]  /*0780*/  @!P1 IMAD.WIDE R4, R13, 0x4, R4 ;  /* 0x000000040d049825 */ /* 0x004fe200078e0204 */
[----:B------:R-:W2:Y:S04]  /*0790*/  @P0 LDG.E R21, desc[UR6][R6.64+0x4] ;  /* 0x0000040606150981 */ /* 0x000ea8000c1e1900 */
[----:B------:R-:W2:Y:S01]  /*07a0*/  @P0 LDG.E R10, desc[UR6][R10.64] ;  /* 0x000000060a0a0981 */ /* 0x000ea2000c1e1900 */
[----:B---3--:R-:W-:-:S03]  /*07b0*/  @!P1 IMAD.WIDE R2, R19, 0x4, R2 ;  /* 0x0000000413029825 */ /* 0x008fc600078e0202 */
[----:B------:R-:W3:Y:S04]  /*07c0*/  @!P1 LDG.E R5, desc[UR6][R4.64] ;  /* 0x0000000604059981 */ /* 0x000ee8000c1e1900 */
[----:B------:R-:W3:Y:S01]  /*07d0*/  @!P1 LDG.E R2, desc[UR6][R2.64] ;  /* 0x0000000602029981 */ /* 0x000ee2000c1e1900 */
[----:B----4-:R-:W-:-:S04]  /*07e0*/  @P0 FFMA R12, R17, R12, R26 ;  /* 0x0000000c110c0223 */ /* 0x010fc8000000001a */
[----:B--2---:R-:W-:-:S04]  /*07f0*/  @P0 FFMA R26, R21, R10, R12 ;  /* 0x0000000a151a0223 */ /* 0x004fc8000000000c */
[----:B---3--:R-:W-:-:S07]  /*0800*/  @!P1 FFMA R26, R5, R2, R26 ;  /* 0x00000002051a9223 */ /* 0x008fce000000001a */
.L_x_0:
[----:B------:R-:W0:Y:S01]  /*0810*/  LDC.64 R2, c[0x0][0x390] ;  /* 0x0000e400ff027b82 */ /* 0x000e220000000a00 */
[----:B------:R-:W-:-:S04]  /*0820*/  IMAD R15, R14, R15, R0 ;  /* 0x0000000f0e0f7224 */ /* 0x000fc800078e0200 */
[----:B0-----:R-:W-:-:S05]  /*0830*/  IMAD.WIDE R2, R15, 0x4, R2 ;  /* 0x000000040f027825 */ /* 0x001fca00078e0202 */
[----:B------:R-:W-:Y:S01]  /*0840*/  STG.E desc[UR6][R2.64], R26 ;  /* 0x0000001a02007986 */ /* 0x000fe2000c101906 */
[----:B------:R-:W-:Y:S05]  /*0850*/  EXIT ;  /* 0x000000000000794d */ /* 0x000fea0003800000 */
.L_x_4:
[----:B------:R-:W-:-:S00]  /*0860*/  BRA `(.L_x_4) ;  /* 0xfffffffc00fc7947 */ /* 0x000fc0000383ffff */
[----:B------:R-:W-:-:S00]  /*0870*/  NOP ;  /* 0x0000000000007918 */ /* 0x000fc00000000000 */
        /* <DEDUP_REMOVED lines=8> */
.L_x_5:


//--------------------- .nv.shared.reserved.0     --------------------------
	.section	.nv.shared.reserved.0,"aw",@nobits
	.weak		__nv_reservedSMEM_offset_0_alias
	.size		__nv_reservedSMEM_offset_0_alias, 0, 64
	.other		__nv_reservedSMEM_offset_0_alias,@"STO_CUDA_RESERVED_SHARED STV_DEFAULT"
__nv_reservedSMEM_offset_0_alias:
	.zero		0
	.zero		64


//--------------------- .nv.constant0._Z10matMulCUDAPfS_S_iii --------------------------
	.section	.nv.constant0._Z10matMulCUDAPfS_S_iii,"a",@progbits
	.sectionflags	@""
	.align	4
.nv.constant0._Z10matMulCUDAPfS_S_iii:
	.zero		932


//--------------------- SYMBOLS --------------------------

	.type		.nv.reservedSmem.offset0,@object
	.size		.nv.reservedSmem.offset0,0x4
